	.headerflags	@"EF_CUDA_TEXMODE_UNIFIED EF_CUDA_64BIT_ADDRESS EF_CUDA_ACCELERATORS EF_CUDA_SM90 EF_CUDA_VIRTUAL_SM(EF_CUDA_SM90)"
	.elftype	@"ET_EXEC"


//--------------------- .nv.info                  --------------------------
	.section	.nv.info,"",@"SHT_CUDA_INFO"
	.align	4


	//----- nvinfo : EIATTR_REGCOUNT
	.align		4
        /*0000*/ 	.byte	0x04, 0x2f
        /*0002*/ 	.short	(.L_3 - .L_2)
	.align		4
.L_2:
        /*0004*/ 	.word	index@(triton_poi_fused__native_batch_norm_legit_no_training_add_relu_threshold_backward_4)
        /*0008*/ 	.word	0x00000016


	//----- nvinfo : EIATTR_MIN_STACK_SIZE
	.align		4
.L_3:
        /*000c*/ 	.byte	0x04, 0x12
        /*000e*/ 	.short	(.L_5 - .L_4)
	.align		4
.L_4:
        /*0010*/ 	.word	index@(triton_poi_fused__native_batch_norm_legit_no_training_add_relu_threshold_backward_4)
        /*0014*/ 	.word	0x00000000


	//----- nvinfo : EIATTR_FRAME_SIZE
	.align		4
.L_5:
        /*0018*/ 	.byte	0x04, 0x11
        /*001a*/ 	.short	(.L_7 - .L_6)
	.align		4
.L_6:
        /*001c*/ 	.word	index@(triton_poi_fused__native_batch_norm_legit_no_training_add_relu_threshold_backward_4)
        /*0020*/ 	.word	0x00000000


	//----- nvinfo : EIATTR_MIN_STACK_SIZE
	.align		4
.L_7:
        /*0024*/ 	.byte	0x04, 0x12
        /*0026*/ 	.short	(.L_9 - .L_8)
	.align		4
.L_8:
        /*0028*/ 	.word	index@(triton_poi_fused__native_batch_norm_legit_no_training_add_relu_threshold_backward_4)
        /*002c*/ 	.word	0x00000000
.L_9:


//--------------------- .nv.info.triton_poi_fused__native_batch_norm_legit_no_training_add_relu_threshold_backward_4 --------------------------
	.section	.nv.info.triton_poi_fused__native_batch_norm_legit_no_training_add_relu_threshold_backward_4,"",@"SHT_CUDA_INFO"
	.sectionflags	@""
	.align	4


	//----- nvinfo : EIATTR_CUDA_API_VERSION
	.align		4
        /*0000*/ 	.byte	0x04, 0x37
        /*0002*/ 	.short	(.L_11 - .L_10)
.L_10:
        /*0004*/ 	.word	0x0000007c


	//----- nvinfo : EIATTR_KPARAM_INFO
	.align		4
.L_11:
        /*0008*/ 	.byte	0x04, 0x17
        /*000a*/ 	.short	(.L_13 - .L_12)
.L_12:
        /*000c*/ 	.word	0x00000000
        /*0010*/ 	.short	0x0008
        /*0012*/ 	.short	0x0040
        /*0014*/ 	.byte	0x00, 0xf0, 0x11, 0x00


	//----- nvinfo : EIATTR_KPARAM_INFO
	.align		4
.L_13:
        /*0018*/ 	.byte	0x04, 0x17
        /*001a*/ 	.short	(.L_15 - .L_14)
.L_14:
        /*001c*/ 	.word	0x00000000
        /*0020*/ 	.short	0x0007
        /*0022*/ 	.short	0x0038
        /*0024*/ 	.byte	0x00, 0xf4, 0x21, 0x00


	//----- nvinfo : EIATTR_KPARAM_INFO
	.align		4
.L_15:
        /*0028*/ 	.byte	0x04, 0x17
        /*002a*/ 	.short	(.L_17 - .L_16)
.L_16:
        /*002c*/ 	.word	0x00000000
        /*0030*/ 	.short	0x0006
        /*0032*/ 	.short	0x0030
        /*0034*/ 	.byte	0x00, 0xf4, 0x21, 0x00


	//----- nvinfo : EIATTR_KPARAM_INFO
	.align		4
.L_17:
        /*0038*/ 	.byte	0x04, 0x17
        /*003a*/ 	.short	(.L_19 - .L_18)
.L_18:
        /*003c*/ 	.word	0x00000000
        /*0040*/ 	.short	0x0005
        /*0042*/ 	.short	0x0028
        /*0044*/ 	.byte	0x00, 0xf4, 0x21, 0x00


	//----- nvinfo : EIATTR_KPARAM_INFO
	.align		4
.L_19:
        /*0048*/ 	.byte	0x04, 0x17
        /*004a*/ 	.short	(.L_21 - .L_20)
.L_20:
        /*004c*/ 	.word	0x00000000
        /*0050*/ 	.short	0x0004
        /*0052*/ 	.short	0x0020
        /*0054*/ 	.byte	0x00, 0xf4, 0x21, 0x00


	//----- nvinfo : EIATTR_KPARAM_INFO
	.align		4
.L_21:
        /*0058*/ 	.byte	0x04, 0x17
        /*005a*/ 	.short	(.L_23 - .L_22)
.L_22:
        /*005c*/ 	.word	0x00000000
        /*0060*/ 	.short	0x0003
        /*0062*/ 	.short	0x0018
        /*0064*/ 	.byte	0x00, 0xf4, 0x21, 0x00


	//----- nvinfo : EIATTR_KPARAM_INFO
	.align		4
.L_23:
        /*0068*/ 	.byte	0x04, 0x17
        /*006a*/ 	.short	(.L_25 - .L_24)
.L_24:
        /*006c*/ 	.word	0x00000000
        /*0070*/ 	.short	0x0002
        /*0072*/ 	.short	0x0010
        /*0074*/ 	.byte	0x00, 0xf4, 0x21, 0x00


	//----- nvinfo : EIATTR_KPARAM_INFO
	.align		4
.L_25:
        /*0078*/ 	.byte	0x04, 0x17
        /*007a*/ 	.short	(.L_27 - .L_26)
.L_26:
        /*007c*/ 	.word	0x00000000
        /*0080*/ 	.short	0x0001
        /*0082*/ 	.short	0x0008
        /*0084*/ 	.byte	0x00, 0xf4, 0x21, 0x00


	//----- nvinfo : EIATTR_KPARAM_INFO
	.align		4
.L_27:
        /*0088*/ 	.byte	0x04, 0x17
        /*008a*/ 	.short	(.L_29 - .L_28)
.L_28:
        /*008c*/ 	.word	0x00000000
        /*0090*/ 	.short	0x0000
        /*0092*/ 	.short	0x0000
        /*0094*/ 	.byte	0x00, 0xf4, 0x21, 0x00


	//----- nvinfo : EIATTR_SPARSE_MMA_MASK
	.align		4
.L_29:
        /*0098*/ 	.byte	0x03, 0x50
        /*009a*/ 	.short	0x0000


	//----- nvinfo : EIATTR_MAXREG_COUNT
	.align		4
        /*009c*/ 	.byte	0x03, 0x1b
        /*009e*/ 	.short	0x00ff


	//----- nvinfo : EIATTR_EXIT_INSTR_OFFSETS
	.align		4
        /*00a0*/ 	.byte	0x04, 0x1c
        /*00a2*/ 	.short	(.L_31 - .L_30)


	//   ....[0]....
.L_30:
        /*00a4*/ 	.word	0x000003c0


	//   ....[1]....
        /*00a8*/ 	.word	0x000003e0


	//----- nvinfo : EIATTR_REQNTID
	.align		4
.L_31:
        /*00ac*/ 	.byte	0x04, 0x10
        /*00ae*/ 	.short	(.L_33 - .L_32)
.L_32:
        /*00b0*/ 	.word	0x00000080
        /*00b4*/ 	.word	0x00000001
        /*00b8*/ 	.word	0x00000001


	//----- nvinfo : EIATTR_CBANK_PARAM_SIZE
	.align		4
.L_33:
        /*00bc*/ 	.byte	0x03, 0x19
        /*00be*/ 	.short	0x0044


	//----- nvinfo : EIATTR_PARAM_CBANK
	.align		4
        /*00c0*/ 	.byte	0x04, 0x0a
        /*00c2*/ 	.short	(.L_35 - .L_34)
	.align		4
.L_34:
        /*00c4*/ 	.word	index@(.nv.constant0.triton_poi_fused__native_batch_norm_legit_no_training_add_relu_threshold_backward_4)
        /*00c8*/ 	.short	0x0210
        /*00ca*/ 	.short	0x0044


	//----- nvinfo : EIATTR_SW_WAR
	.align		4
.L_35:
        /*00cc*/ 	.byte	0x04, 0x36
        /*00ce*/ 	.short	(.L_37 - .L_36)
.L_36:
        /*00d0*/ 	.word	0x00000008
.L_37:


//--------------------- .nv.callgraph             --------------------------
	.section	.nv.callgraph,"",@"SHT_CUDA_CALLGRAPH"
	.align	4
	.sectionentsize	8
	.align		4
        /*0000*/ 	.word	0x00000000
	.align		4
        /*0004*/ 	.word	0xffffffff
	.align		4
        /*0008*/ 	.word	0x00000000
	.align		4
        /*000c*/ 	.word	0xfffffffe
	.align		4
        /*0010*/ 	.word	0x00000000
	.align		4
        /*0014*/ 	.word	0xfffffffd
	.align		4
        /*0018*/ 	.word	0x00000000
	.align		4
        /*001c*/ 	.word	0xfffffffc


//--------------------- .nv.constant4             --------------------------
	.section	.nv.constant4,"a",@progbits
	.align	8
	.align		8
.nv.constant4:
        /*0000*/ 	.dword	_$_str
	.align		8
        /*0008*/ 	.dword	_$_str_$_2


//--------------------- .text.triton_poi_fused__native_batch_norm_legit_no_training_add_relu_threshold_backward_4 --------------------------
	.section	.text.triton_poi_fused__native_batch_norm_legit_no_training_add_relu_threshold_backward_4,"ax",@progbits
	.align	128
        .global         triton_poi_fused__native_batch_norm_legit_no_training_add_relu_threshold_backward_4
        .type           triton_poi_fused__native_batch_norm_legit_no_training_add_relu_threshold_backward_4,@function
        .size           triton_poi_fused__native_batch_norm_legit_no_training_add_relu_threshold_backward_4,(.L_x_1 - triton_poi_fused__native_batch_norm_legit_no_training_add_relu_threshold_backward_4)
        .other          triton_poi_fused__native_batch_norm_legit_no_training_add_relu_threshold_backward_4,@"STO_CUDA_ENTRY STV_DEFAULT"
triton_poi_fused__native_batch_norm_legit_no_training_add_relu_threshold_backward_4:
.text.triton_poi_fused__native_batch_norm_legit_no_training_add_relu_threshold_backward_4:
[----:B------:R-:W0:Y:S01]  /*0000*/  LDC R1, c[0x0][0x28] ;  /* 0x00000a00ff017b82 */ /* 0x000e220000000800 */
[----:B------:R-:W1:Y:S07]  /*0010*/  S2R R0, SR_TID.X ;  /* 0x0000000000007919 */ /* 0x000e6e0000002100 */
[----:B------:R-:W2:Y:S01]  /*0020*/  LDC.64 R12, c[0x0][0x220] ;  /* 0x00008800ff0c7b82 */ /* 0x000ea20000000a00 */
[----:B------:R-:W-:Y:S01]  /*0030*/  ULDC.64 UR4, c[0x0][0x208] ;  /* 0x0000820000047ab9 */ /* 0x000fe20000000a00 */
[----:B------:R-:W3:Y:S06]  /*0040*/  S2R R3, SR_CTAID.X ;  /* 0x0000000000037919 */ /* 0x000eec0000002500 */
[----:B------:R-:W4:Y:S08]  /*0050*/  LDC.64 R8, c[0x0][0x210] ;  /* 0x00008400ff087b82 */ /* 0x000f300000000a00 */
[----:B------:R-:W5:Y:S08]  /*0060*/  LDC.64 R10, c[0x0][0x218] ;  /* 0x00008600ff0a7b82 */ /* 0x000f700000000a00 */
[----:B------:R-:W4:Y:S08]  /*0070*/  LDC.64 R14, c[0x0][0x228] ;  /* 0x00008a00ff0e7b82 */ /* 0x000f300000000a00 */
[----:B------:R-:W5:Y:S01]  /*0080*/  LDC.64 R16, c[0x0][0x230] ;  /* 0x00008c00ff107b82 */ /* 0x000f620000000a00 */
[----:B-1----:R-:W-:-:S07]  /*0090*/  LOP3.LUT R0, R0, 0x7f, RZ, 0xc0, !PT ;  /* 0x0000007f00007812 */ /* 0x002fce00078ec0ff */
[----:B------:R-:W1:Y:S01]  /*00a0*/  LDC.64 R4, c[0x0][0x238] ;  /* 0x00008e00ff047b82 */ /* 0x000e620000000a00 */
[----:B---3--:R-:W-:Y:S01]  /*00b0*/  SHF.R.S32.HI R2, RZ, 0x18, R3 ;  /* 0x00000018ff027819 */ /* 0x008fe20000011403 */
[----:B------:R-:W-:Y:S01]  /*00c0*/  IMAD R0, R3, 0x80, R0 ;  /* 0x0000008003007824 */ /* 0x000fe200078e0200 */
[----:B------:R-:W-:Y:S01]  /*00d0*/  CS2R R6, SRZ ;  /* 0x0000000000067805 */ /* 0x000fe2000001ff00 */
[----:B------:R-:W-:Y:S01]  /*00e0*/  ULDC.64 UR6, c[0x0][0x248] ;  /* 0x0000920000067ab9 */ /* 0x000fe20000000a00 */
[----:B------:R-:W-:Y:S02]  /*00f0*/  SGXT R3, R2, 0x1 ;  /* 0x000000010203781a */ /* 0x000fe40000000200 */
[----:B------:R-:W-:Y:S02]  /*0100*/  ISETP.GE.AND P0, PT, R0, 0x100, PT ;  /* 0x000001000000780c */ /* 0x000fe40003f06270 */
[----:B------:R-:W-:-:S04]  /*0110*/  LEA.HI R3, R3, R0, RZ, 0x4 ;  /* 0x0000000003037211 */ /* 0x000fc800078f20ff */
[----:B------:R-:W-:-:S04]  /*0120*/  SHF.R.S32.HI R3, RZ, 0x4, R3 ;  /* 0x00000004ff037819 */ /* 0x000fc80000011403 */
[----:B------:R-:W-:-:S04]  /*0130*/  LEA.HI R2, R3, R3, RZ, 0x2 ;  /* 0x0000000303027211 */ /* 0x000fc800078f10ff */
[----:B------:R-:W-:-:S05]  /*0140*/  LOP3.LUT R2, R2, 0xfffffffc, RZ, 0xc0, !PT ;  /* 0xfffffffc02027812 */ /* 0x000fca00078ec0ff */
[----:B------:R-:W-:Y:S01]  /*0150*/  IMAD.IADD R19, R3, 0x1, -R2 ;  /* 0x0000000103137824 */ /* 0x000fe200078e0a02 */
[----:B------:R-:W-:-:S03]  /*0160*/  CS2R R2, SRZ ;  /* 0x0000000000027805 */ /* 0x000fc6000001ff00 */
[----:B--2---:R-:W-:-:S05]  /*0170*/  IMAD.WIDE R12, R19, 0x4, R12 ;  /* 0x00000004130c7825 */ /* 0x004fca00078e020c */
[----:B------:R2:W3:Y:S01]  /*0180*/  @!P0 LDG.E.EL R2, desc[UR4][R12.64] ;  /* 0x000000040c028981 */ /* 0x0004e2000c2e1900 */
[----:B----4-:R-:W-:-:S04]  /*0190*/  IMAD.WIDE R8, R0, 0x4, R8 ;  /* 0x0000000400087825 */ /* 0x010fc800078e0208 */
[C---:B-----5:R-:W-:Y:S01]  /*01a0*/  IMAD.WIDE R10, R19.reuse, 0x4, R10 ;  /* 0x00000004130a7825 */ /* 0x060fe200078e020a */
[----:B------:R4:W5:Y:S04]  /*01b0*/  @!P0 LDG.E R3, desc[UR4][R8.64] ;  /* 0x0000000408038981 */ /* 0x000968000c1e1900 */
[----:B------:R-:W5:Y:S01]  /*01c0*/  @!P0 LDG.E.EL R6, desc[UR4][R10.64] ;  /* 0x000000040a068981 */ /* 0x000f62000c2e1900 */
[----:B0-2---:R-:W-:-:S04]  /*01d0*/  IMAD.WIDE R12, R19, 0x4, R14 ;  /* 0x00000004130c7825 */ /* 0x005fc800078e020e */
[----:B------:R-:W-:Y:S01]  /*01e0*/  IMAD.WIDE R14, R19, 0x4, R16 ;  /* 0x00000004130e7825 */ /* 0x000fe200078e0210 */
[----:B------:R-:W-:Y:S01]  /*01f0*/  CS2R R18, SRZ ;  /* 0x0000000000127805 */ /* 0x000fe2000001ff00 */
[----:B------:R-:W2:Y:S02]  /*0200*/  @!P0 LDG.E.EL R7, desc[UR4][R12.64] ;  /* 0x000000040c078981 */ /* 0x000ea4000c2e1900 */
[----:B-1----:R-:W-:Y:S02]  /*0210*/  IMAD.WIDE R16, R0, 0x4, R4 ;  /* 0x0000000400107825 */ /* 0x002fe400078e0204 */
[----:B------:R-:W0:Y:S01]  /*0220*/  LDC.64 R4, c[0x0][0x240] ;  /* 0x00009000ff047b82 */ /* 0x000e220000000a00 */
[----:B------:R-:W2:Y:S04]  /*0230*/  @!P0 LDG.E.EL R18, desc[UR4][R14.64] ;  /* 0x000000040e128981 */ /* 0x000ea8000c2e1900 */
[----:B------:R-:W2:Y:S01]  /*0240*/  @!P0 LDG.E R19, desc[UR4][R16.64] ;  /* 0x0000000410138981 */ /* 0x000ea2000c1e1900 */
[----:B----4-:R-:W-:-:S02]  /*0250*/  IMAD.MOV.U32 R9, RZ, RZ, 0x3e800000 ;  /* 0x3e800000ff097424 */ /* 0x010fc400078e00ff */
[----:B0-----:R-:W-:-:S04]  /*0260*/  IMAD.WIDE R4, R0, 0x4, R4 ;  /* 0x0000000400047825 */ /* 0x001fc800078e0204 */
[----:B---3--:R-:W-:-:S04]  /*0270*/  FADD R2, R2, 9.9999997473787516356e-06 ;  /* 0x3727c5ac02027421 */ /* 0x008fc80000000000 */
[----:B------:R-:W0:Y:S01]  /*0280*/  MUFU.SQRT R8, R2 ;  /* 0x0000000200087308 */ /* 0x000e220000002000 */
[----:B-----5:R-:W-:Y:S01]  /*0290*/  FADD R3, -R6, R3 ;  /* 0x0000000306037221 */ /* 0x020fe20000000100 */
[C---:B0-----:R-:W-:Y:S02]  /*02a0*/  FSETP.GT.AND P1, PT, R8.reuse, 8.50705917302346158658e+37, PT ;  /* 0x7e8000000800780b */ /* 0x041fe40003f24000 */
[----:B------:R-:W-:Y:S02]  /*02b0*/  FSETP.GEU.AND P2, PT, R8, 1.175494350822287508e-38, PT ;  /* 0x008000000800780b */ /* 0x000fe40003f4e000 */
[----:B------:R-:W-:-:S09]  /*02c0*/  FSEL R9, R9, 1, P1 ;  /* 0x3f80000009097808 */ /* 0x000fd20000800000 */
[----:B------:R-:W-:Y:S02]  /*02d0*/  @P1 FMUL R8, R8, 0.25 ;  /* 0x3e80000008081820 */ /* 0x000fe40000400000 */
[----:B------:R-:W-:Y:S02]  /*02e0*/  @!P2 FMUL R9, R9, 16777216 ;  /* 0x4b8000000909a820 */ /* 0x000fe40000400000 */
[----:B------:R-:W-:-:S06]  /*02f0*/  @!P2 FMUL R8, R8, 16777216 ;  /* 0x4b8000000808a820 */ /* 0x000fcc0000400000 */
[----:B------:R-:W0:Y:S02]  /*0300*/  MUFU.RCP R8, R8 ;  /* 0x0000000800087308 */ /* 0x000e240000001000 */
[----:B0-----:R-:W-:-:S04]  /*0310*/  FMUL R2, R8, R9 ;  /* 0x0000000908027220 */ /* 0x001fc80000400000 */
[----:B------:R-:W-:-:S04]  /*0320*/  FMUL R3, R3, R2 ;  /* 0x0000000203037220 */ /* 0x000fc80000400000 */
[----:B--2---:R-:W-:-:S04]  /*0330*/  FFMA R18, R3, R7, R18 ;  /* 0x0000000703127223 */ /* 0x004fc80000000012 */
[C---:B------:R-:W-:Y:S01]  /*0340*/  FADD R2, R18.reuse, R19 ;  /* 0x0000001312027221 */ /* 0x040fe20000000000 */
[----:B------:R-:W-:-:S04]  /*0350*/  FSETP.GEU.AND P1, PT, R18, -R19, PT ;  /* 0x800000131200720b */ /* 0x000fc80003f2e000 */
[----:B------:R-:W-:Y:S02]  /*0360*/  FSEL R7, R2, RZ, P1 ;  /* 0x000000ff02077208 */ /* 0x000fe40000800000 */
[----:B------:R-:W-:Y:S02]  /*0370*/  IADD3 R2, P1, R0, UR6, RZ ;  /* 0x0000000600027c10 */ /* 0x000fe4000ff3e0ff */
[----:B------:R-:W-:Y:S01]  /*0380*/  FSETP.GTU.AND P2, PT, R7, RZ, PT ;  /* 0x000000ff0700720b */ /* 0x000fe20003f4c000 */
[----:B------:R0:W-:Y:S01]  /*0390*/  @!P0 STG.E desc[UR4][R4.64], R7 ;  /* 0x0000000704008986 */ /* 0x0001e2000c101904 */
[----:B------:R-:W-:Y:S02]  /*03a0*/  LEA.HI.X.SX32 R3, R0, UR7, 0x1, P1 ;  /* 0x0000000700037c11 */ /* 0x000fe400088f0eff */
[----:B------:R-:W-:Y:S01]  /*03b0*/  SEL R9, RZ, 0x1, P2 ;  /* 0x00000001ff097807 */ /* 0x000fe20001000000 */
[----:B0-----:R-:W-:Y:S08]  /*03c0*/  @P0 EXIT ;  /* 0x000000000000094d */ /* 0x001ff00003800000 */
[----:B------:R-:W-:Y:S01]  /*03d0*/  STG.E.U8 desc[UR4][R2.64], R9 ;  /* 0x0000000902007986 */ /* 0x000fe2000c101104 */
[----:B------:R-:W-:Y:S05]  /*03e0*/  EXIT ;  /* 0x000000000000794d */ /* 0x000fea0003800000 */
.L_x_0:
[----:B------:R-:W-:-:S00]  /*03f0*/  BRA `(.L_x_0) ;  /* 0xfffffffc00fc7947 */ /* 0x000fc0000383ffff */
[----:B------:R-:W-:-:S00]  /*0400*/  NOP ;  /* 0x0000000000007918 */ /* 0x000fc00000000000 */
[----:B------:R-:W-:-:S00]  /*0410*/  NOP ;  /* 0x0000000000007918 */ /* 0x000fc00000000000 */
[----:B------:R-:W-:-:S00]  /*0420*/  NOP ;  /* 0x0000000000007918 */ /* 0x000fc00000000000 */
[----:B------:R-:W-:-:S00]  /*0430*/  NOP ;  /* 0x0000000000007918 */ /* 0x000fc00000000000 */
[----:B------:R-:W-:-:S00]  /*0440*/  NOP ;  /* 0x0000000000007918 */ /* 0x000fc00000000000 */
[----:B------:R-:W-:-:S00]  /*0450*/  NOP ;  /* 0x0000000000007918 */ /* 0x000fc00000000000 */
[----:B------:R-:W-:-:S00]  /*0460*/  NOP ;  /* 0x0000000000007918 */ /* 0x000fc00000000000 */
[----:B------:R-:W-:-:S00]  /*0470*/  NOP ;  /* 0x0000000000007918 */ /* 0x000fc00000000000 */
.L_x_1:


//--------------------- .nv.global.init           --------------------------
	.section	.nv.global.init,"aw",@progbits
.nv.global.init:
	.type		_$_str,@object
	.size		_$_str,(_$_str_$_2 - _$_str)
_$_str:
        /*0000*/ 	.byte	0x5f, 0x5f, 0x43, 0x55, 0x44, 0x41, 0x5f, 0x46, 0x54, 0x5a, 0x00
	.type		_$_str_$_2,@object
	.size		_$_str_$_2,(.L_1 - _$_str_$_2)
_$_str_$_2:
        /*000b*/ 	.byte	0x5f, 0x5f, 0x43, 0x55, 0x44, 0x41, 0x5f, 0x50, 0x52, 0x45, 0x43, 0x5f, 0x53, 0x51, 0x52, 0x54
        /*001b*/ 	.byte	0x00
.L_1:


//--------------------- .nv.constant0.triton_poi_fused__native_batch_norm_legit_no_training_add_relu_threshold_backward_4 --------------------------
	.section	.nv.constant0.triton_poi_fused__native_batch_norm_legit_no_training_add_relu_threshold_backward_4,"a",@progbits
	.sectionflags	@""
	.align	4
.nv.constant0.triton_poi_fused__native_batch_norm_legit_no_training_add_relu_threshold_backward_4:
	.zero		596
